//
// Generated by NVIDIA NVVM Compiler
//
// Compiler Build ID: CL-36424714
// Cuda compilation tools, release 13.0, V13.0.88
// Based on NVVM 20.0.0
//

.version 9.0
.target sm_100
.address_size 64

	// .globl	_Z4mmulPKfS0_Pfi
// _ZZ4mmulPKfS0_PfiE7sharedA has been demoted
// _ZZ4mmulPKfS0_PfiE7sharedB has been demoted

.visible .entry _Z4mmulPKfS0_Pfi(
	.param .u64 .ptr .align 1 _Z4mmulPKfS0_Pfi_param_0,
	.param .u64 .ptr .align 1 _Z4mmulPKfS0_Pfi_param_1,
	.param .u64 .ptr .align 1 _Z4mmulPKfS0_Pfi_param_2,
	.param .u32 _Z4mmulPKfS0_Pfi_param_3
)
{
	.reg .pred 	%p<8>;
	.reg .b32 	%r<77>;
	.reg .b32 	%f<116>;
	.reg .b64 	%rd<38>;
	// demoted variable
	.shared .align 4 .b8 _ZZ4mmulPKfS0_PfiE7sharedA[64];
	// demoted variable
	.shared .align 4 .b8 _ZZ4mmulPKfS0_PfiE7sharedB[64];
	ld.param.u64 	%rd4, [_Z4mmulPKfS0_Pfi_param_0];
	ld.param.u64 	%rd5, [_Z4mmulPKfS0_Pfi_param_1];
	ld.param.u32 	%r34, [_Z4mmulPKfS0_Pfi_param_3];
	cvta.to.global.u64 	%rd1, %rd5;
	cvta.to.global.u64 	%rd2, %rd4;
	mov.u32 	%r1, %tid.x;
	mov.u32 	%r35, %ntid.x;
	mov.u32 	%r36, %ctaid.x;
	mad.lo.s32 	%r2, %r35, %r36, %r1;
	mov.u32 	%r3, %tid.y;
	mov.u32 	%r37, %ntid.y;
	mov.u32 	%r38, %ctaid.y;
	mad.lo.s32 	%r39, %r37, %r38, %r3;
	max.s32 	%r40, %r2, %r39;
	setp.ge.s32 	%p1, %r40, %r34;
	@%p1 bra 	$L__BB0_11;
	shr.u32 	%r5, %r34, 2;
	setp.lt.u32 	%p2, %r34, 4;
	mov.f32 	%f115, 0f00000000;
	@%p2 bra 	$L__BB0_10;
	mad.lo.s32 	%r6, %r34, %r39, %r1;
	shl.b32 	%r42, %r3, 4;
	mov.u32 	%r43, _ZZ4mmulPKfS0_PfiE7sharedA;
	add.s32 	%r7, %r43, %r42;
	shl.b32 	%r44, %r1, 2;
	add.s32 	%r8, %r7, %r44;
	mov.u32 	%r45, _ZZ4mmulPKfS0_PfiE7sharedB;
	add.s32 	%r10, %r45, %r44;
	add.s32 	%r9, %r10, %r42;
	add.s32 	%r46, %r5, -1;
	setp.lt.u32 	%p3, %r46, 3;
	mov.f32 	%f115, 0f00000000;
	mov.b32 	%r76, 0;
	@%p3 bra 	$L__BB0_5;
	and.b32  	%r76, %r5, 536870908;
	neg.s32 	%r74, %r76;
	add.s32 	%r49, %r3, 12;
	mad.lo.s32 	%r72, %r34, %r49, %r2;
	shl.b32 	%r13, %r34, 4;
	add.s32 	%r50, %r3, 8;
	mad.lo.s32 	%r71, %r34, %r50, %r2;
	add.s32 	%r51, %r3, 4;
	mad.lo.s32 	%r70, %r34, %r51, %r2;
	mad.lo.s32 	%r69, %r3, %r34, %r2;
	mov.f32 	%f115, 0f00000000;
	mov.u32 	%r73, %r6;
$L__BB0_4:
	.pragma "nounroll";
	mul.wide.u32 	%rd6, %r73, 4;
	add.s64 	%rd7, %rd2, %rd6;
	ld.global.f32 	%f14, [%rd7];
	st.shared.f32 	[%r8], %f14;
	mul.wide.u32 	%rd8, %r69, 4;
	add.s64 	%rd9, %rd1, %rd8;
	ld.global.f32 	%f15, [%rd9];
	st.shared.f32 	[%r9], %f15;
	bar.sync 	0;
	ld.shared.f32 	%f16, [%r7];
	ld.shared.f32 	%f17, [%r10];
	fma.rn.f32 	%f18, %f16, %f17, %f115;
	ld.shared.f32 	%f19, [%r7+4];
	ld.shared.f32 	%f20, [%r10+16];
	fma.rn.f32 	%f21, %f19, %f20, %f18;
	ld.shared.f32 	%f22, [%r7+8];
	ld.shared.f32 	%f23, [%r10+32];
	fma.rn.f32 	%f24, %f22, %f23, %f21;
	ld.shared.f32 	%f25, [%r7+12];
	ld.shared.f32 	%f26, [%r10+48];
	fma.rn.f32 	%f27, %f25, %f26, %f24;
	bar.sync 	0;
	add.s32 	%r52, %r73, 4;
	mul.wide.u32 	%rd10, %r52, 4;
	add.s64 	%rd11, %rd2, %rd10;
	ld.global.f32 	%f28, [%rd11];
	st.shared.f32 	[%r8], %f28;
	mul.wide.u32 	%rd12, %r70, 4;
	add.s64 	%rd13, %rd1, %rd12;
	ld.global.f32 	%f29, [%rd13];
	st.shared.f32 	[%r9], %f29;
	bar.sync 	0;
	ld.shared.f32 	%f30, [%r7];
	ld.shared.f32 	%f31, [%r10];
	fma.rn.f32 	%f32, %f30, %f31, %f27;
	ld.shared.f32 	%f33, [%r7+4];
	ld.shared.f32 	%f34, [%r10+16];
	fma.rn.f32 	%f35, %f33, %f34, %f32;
	ld.shared.f32 	%f36, [%r7+8];
	ld.shared.f32 	%f37, [%r10+32];
	fma.rn.f32 	%f38, %f36, %f37, %f35;
	ld.shared.f32 	%f39, [%r7+12];
	ld.shared.f32 	%f40, [%r10+48];
	fma.rn.f32 	%f41, %f39, %f40, %f38;
	bar.sync 	0;
	add.s32 	%r53, %r73, 8;
	mul.wide.u32 	%rd14, %r53, 4;
	add.s64 	%rd15, %rd2, %rd14;
	ld.global.f32 	%f42, [%rd15];
	st.shared.f32 	[%r8], %f42;
	mul.wide.u32 	%rd16, %r71, 4;
	add.s64 	%rd17, %rd1, %rd16;
	ld.global.f32 	%f43, [%rd17];
	st.shared.f32 	[%r9], %f43;
	bar.sync 	0;
	ld.shared.f32 	%f44, [%r7];
	ld.shared.f32 	%f45, [%r10];
	fma.rn.f32 	%f46, %f44, %f45, %f41;
	ld.shared.f32 	%f47, [%r7+4];
	ld.shared.f32 	%f48, [%r10+16];
	fma.rn.f32 	%f49, %f47, %f48, %f46;
	ld.shared.f32 	%f50, [%r7+8];
	ld.shared.f32 	%f51, [%r10+32];
	fma.rn.f32 	%f52, %f50, %f51, %f49;
	ld.shared.f32 	%f53, [%r7+12];
	ld.shared.f32 	%f54, [%r10+48];
	fma.rn.f32 	%f55, %f53, %f54, %f52;
	bar.sync 	0;
	add.s32 	%r54, %r73, 12;
	mul.wide.u32 	%rd18, %r54, 4;
	add.s64 	%rd19, %rd2, %rd18;
	ld.global.f32 	%f56, [%rd19];
	st.shared.f32 	[%r8], %f56;
	mul.wide.u32 	%rd20, %r72, 4;
	add.s64 	%rd21, %rd1, %rd20;
	ld.global.f32 	%f57, [%rd21];
	st.shared.f32 	[%r9], %f57;
	bar.sync 	0;
	ld.shared.f32 	%f58, [%r7];
	ld.shared.f32 	%f59, [%r10];
	fma.rn.f32 	%f60, %f58, %f59, %f55;
	ld.shared.f32 	%f61, [%r7+4];
	ld.shared.f32 	%f62, [%r10+16];
	fma.rn.f32 	%f63, %f61, %f62, %f60;
	ld.shared.f32 	%f64, [%r7+8];
	ld.shared.f32 	%f65, [%r10+32];
	fma.rn.f32 	%f66, %f64, %f65, %f63;
	ld.shared.f32 	%f67, [%r7+12];
	ld.shared.f32 	%f68, [%r10+48];
	fma.rn.f32 	%f115, %f67, %f68, %f66;
	bar.sync 	0;
	add.s32 	%r74, %r74, 4;
	add.s32 	%r73, %r73, 16;
	add.s32 	%r72, %r72, %r13;
	add.s32 	%r71, %r71, %r13;
	add.s32 	%r70, %r70, %r13;
	add.s32 	%r69, %r69, %r13;
	setp.ne.s32 	%p4, %r74, 0;
	@%p4 bra 	$L__BB0_4;
$L__BB0_5:
	and.b32  	%r55, %r5, 3;
	setp.eq.s32 	%p5, %r55, 0;
	@%p5 bra 	$L__BB0_10;
	setp.eq.s32 	%p6, %r55, 1;
	@%p6 bra 	$L__BB0_8;
	shl.b32 	%r56, %r76, 2;
	add.s32 	%r57, %r6, %r56;
	mul.wide.u32 	%rd22, %r57, 4;
	add.s64 	%rd23, %rd2, %rd22;
	ld.global.f32 	%f70, [%rd23];
	st.shared.f32 	[%r8], %f70;
	add.s32 	%r58, %r56, %r3;
	mad.lo.s32 	%r59, %r58, %r34, %r2;
	mul.wide.u32 	%rd24, %r59, 4;
	add.s64 	%rd25, %rd1, %rd24;
	ld.global.f32 	%f71, [%rd25];
	st.shared.f32 	[%r9], %f71;
	bar.sync 	0;
	ld.shared.f32 	%f72, [%r7];
	ld.shared.f32 	%f73, [%r10];
	fma.rn.f32 	%f74, %f72, %f73, %f115;
	ld.shared.f32 	%f75, [%r7+4];
	ld.shared.f32 	%f76, [%r10+16];
	fma.rn.f32 	%f77, %f75, %f76, %f74;
	ld.shared.f32 	%f78, [%r7+8];
	ld.shared.f32 	%f79, [%r10+32];
	fma.rn.f32 	%f80, %f78, %f79, %f77;
	ld.shared.f32 	%f81, [%r7+12];
	ld.shared.f32 	%f82, [%r10+48];
	fma.rn.f32 	%f83, %f81, %f82, %f80;
	bar.sync 	0;
	add.s32 	%r60, %r57, 4;
	mul.wide.u32 	%rd26, %r60, 4;
	add.s64 	%rd27, %rd2, %rd26;
	ld.global.f32 	%f84, [%rd27];
	st.shared.f32 	[%r8], %f84;
	add.s32 	%r61, %r58, 4;
	mad.lo.s32 	%r62, %r61, %r34, %r2;
	mul.wide.u32 	%rd28, %r62, 4;
	add.s64 	%rd29, %rd1, %rd28;
	ld.global.f32 	%f85, [%rd29];
	st.shared.f32 	[%r9], %f85;
	bar.sync 	0;
	ld.shared.f32 	%f86, [%r7];
	ld.shared.f32 	%f87, [%r10];
	fma.rn.f32 	%f88, %f86, %f87, %f83;
	ld.shared.f32 	%f89, [%r7+4];
	ld.shared.f32 	%f90, [%r10+16];
	fma.rn.f32 	%f91, %f89, %f90, %f88;
	ld.shared.f32 	%f92, [%r7+8];
	ld.shared.f32 	%f93, [%r10+32];
	fma.rn.f32 	%f94, %f92, %f93, %f91;
	ld.shared.f32 	%f95, [%r7+12];
	ld.shared.f32 	%f96, [%r10+48];
	fma.rn.f32 	%f115, %f95, %f96, %f94;
	bar.sync 	0;
	add.s32 	%r76, %r76, 2;
$L__BB0_8:
	and.b32  	%r63, %r34, 4;
	setp.eq.s32 	%p7, %r63, 0;
	@%p7 bra 	$L__BB0_10;
	shl.b32 	%r64, %r76, 2;
	add.s32 	%r65, %r6, %r64;
	mul.wide.u32 	%rd30, %r65, 4;
	add.s64 	%rd31, %rd2, %rd30;
	ld.global.f32 	%f97, [%rd31];
	st.shared.f32 	[%r8], %f97;
	add.s32 	%r66, %r64, %r3;
	mad.lo.s32 	%r67, %r66, %r34, %r2;
	mul.wide.u32 	%rd32, %r67, 4;
	add.s64 	%rd33, %rd1, %rd32;
	ld.global.f32 	%f98, [%rd33];
	st.shared.f32 	[%r9], %f98;
	bar.sync 	0;
	ld.shared.f32 	%f99, [%r7];
	ld.shared.f32 	%f100, [%r10];
	fma.rn.f32 	%f101, %f99, %f100, %f115;
	ld.shared.f32 	%f102, [%r7+4];
	ld.shared.f32 	%f103, [%r10+16];
	fma.rn.f32 	%f104, %f102, %f103, %f101;
	ld.shared.f32 	%f105, [%r7+8];
	ld.shared.f32 	%f106, [%r10+32];
	fma.rn.f32 	%f107, %f105, %f106, %f104;
	ld.shared.f32 	%f108, [%r7+12];
	ld.shared.f32 	%f109, [%r10+48];
	fma.rn.f32 	%f115, %f108, %f109, %f107;
	bar.sync 	0;
$L__BB0_10:
	ld.param.u64 	%rd37, [_Z4mmulPKfS0_Pfi_param_2];
	mad.lo.s32 	%r68, %r34, %r39, %r2;
	cvta.to.global.u64 	%rd34, %rd37;
	mul.wide.s32 	%rd35, %r68, 4;
	add.s64 	%rd36, %rd34, %rd35;
	st.global.f32 	[%rd36], %f115;
$L__BB0_11:
	ret;

}


// ===== COMPILED SASS (sm_100) =====

	.target	sm_100

	.elftype	@"ET_EXEC"


//--------------------- .note.nv.tkinfo           --------------------------
	.section	.note.nv.tkinfo,"",@"SHT_NOTE"
	.sectionflags	@"SHF_NOTE_NV_TKINFO"
	.tkinfo
        /*0018*/ 	.word	0x00000002
        /*0030*/ 	.string	""
        /*0030*/ 	.string	"ptxas"
        /*0030*/ 	.string	"Cuda compilation tools, release 13.0, V13.0.88"
        /*0030*/ 	.string	"Build cuda_13.0.r13.0/compiler.36424714_0"
        /*0030*/ 	.string	"-arch sm_100 -m 64 "



//--------------------- .note.nv.cuinfo           --------------------------
	.section	.note.nv.cuinfo,"",@"SHT_NOTE"
	.sectionflags	@"SHF_NOTE_NV_CUINFO"
        /*0018*/ 	.short	0x0002
        /*001a*/ 	.short	0x0064
        /*001c*/ 	.short	0x0082
	.zero		2


//--------------------- .nv.info                  --------------------------
	.section	.nv.info,"",@"SHT_CUDA_INFO"
	.align	4


	//----- nvinfo : EIATTR_REGCOUNT
	.align		4
        /*0000*/ 	.byte	0x04, 0x2f
        /*0002*/ 	.short	(.L_1 - .L_0)
	.align		4
.L_0:
        /*0004*/ 	.word	index@(_Z4mmulPKfS0_Pfi)
        /*0008*/ 	.word	0x00000020


	//----- nvinfo : EIATTR_FRAME_SIZE
	.align		4
.L_1:
        /*000c*/ 	.byte	0x04, 0x11
        /*000e*/ 	.short	(.L_3 - .L_2)
	.align		4
.L_2:
        /*0010*/ 	.word	index@(_Z4mmulPKfS0_Pfi)
        /*0014*/ 	.word	0x00000000


	//----- nvinfo : EIATTR_MIN_STACK_SIZE
	.align		4
.L_3:
        /*0018*/ 	.byte	0x04, 0x12
        /*001a*/ 	.short	(.L_5 - .L_4)
	.align		4
.L_4:
        /*001c*/ 	.word	index@(_Z4mmulPKfS0_Pfi)
        /*0020*/ 	.word	0x00000000
.L_5:


//--------------------- .nv.compat                --------------------------
	.section	.nv.compat,"",@"SHT_CUDA_COMPAT_INFO"
	.align	4
        /*0000*/ 	.byte	0x02, 0x09, 0x00, 0x00, 0x02, 0x02, 0x01, 0x00, 0x02, 0x05, 0x05, 0x00, 0x03, 0x07, 0x01, 0x01
        /*0010*/ 	.byte	0x02, 0x03, 0x00, 0x00, 0x02, 0x06, 0x01, 0x00, 0x04, 0x0b, 0x08, 0x00, 0x09, 0x00, 0x00, 0x00
        /*0020*/ 	.byte	0x00, 0x00, 0x00, 0x00


//--------------------- .nv.info._Z4mmulPKfS0_Pfi --------------------------
	.section	.nv.info._Z4mmulPKfS0_Pfi,"",@"SHT_CUDA_INFO"
	.sectionflags	@""
	.align	4


	//----- nvinfo : EIATTR_CUDA_API_VERSION
	.align		4
        /*0000*/ 	.byte	0x04, 0x37
        /*0002*/ 	.short	(.L_7 - .L_6)
.L_6:
        /*0004*/ 	.word	0x00000082


	//----- nvinfo : EIATTR_KPARAM_INFO
	.align		4
.L_7:
        /*0008*/ 	.byte	0x04, 0x17
        /*000a*/ 	.short	(.L_9 - .L_8)
.L_8:
        /*000c*/ 	.word	0x00000000
        /*0010*/ 	.short	0x0003
        /*0012*/ 	.short	0x0018
        /*0014*/ 	.byte	0x00, 0xf0, 0x11, 0x00


	//----- nvinfo : EIATTR_KPARAM_INFO
	.align		4
.L_9:
        /*0018*/ 	.byte	0x04, 0x17
        /*001a*/ 	.short	(.L_11 - .L_10)
.L_10:
        /*001c*/ 	.word	0x00000000
        /*0020*/ 	.short	0x0002
        /*0022*/ 	.short	0x0010
        /*0024*/ 	.byte	0x00, 0xf5, 0x21, 0x00


	//----- nvinfo : EIATTR_KPARAM_INFO
	.align		4
.L_11:
        /*0028*/ 	.byte	0x04, 0x17
        /*002a*/ 	.short	(.L_13 - .L_12)
.L_12:
        /*002c*/ 	.word	0x00000000
        /*0030*/ 	.short	0x0001
        /*0032*/ 	.short	0x0008
        /*0034*/ 	.byte	0x00, 0xf5, 0x21, 0x00


	//----- nvinfo : EIATTR_KPARAM_INFO
	.align		4
.L_13:
        /*0038*/ 	.byte	0x04, 0x17
        /*003a*/ 	.short	(.L_15 - .L_14)
.L_14:
        /*003c*/ 	.word	0x00000000
        /*0040*/ 	.short	0x0000
        /*0042*/ 	.short	0x0000
        /*0044*/ 	.byte	0x00, 0xf5, 0x21, 0x00


	//----- nvinfo : EIATTR_SPARSE_MMA_MASK
	.align		4
.L_15:
        /*0048*/ 	.byte	0x03, 0x50
        /*004a*/ 	.short	0x0000


	//----- nvinfo : EIATTR_MAXREG_COUNT
	.align		4
        /*004c*/ 	.byte	0x03, 0x1b
        /*004e*/ 	.short	0x00ff


	//----- nvinfo : EIATTR_NUM_BARRIERS
	.align		4
        /*0050*/ 	.byte	0x02, 0x4c
        /*0052*/ 	.byte	0x01
	.zero		1


	//----- nvinfo : EIATTR_MERCURY_ISA_VERSION
	.align		4
        /*0054*/ 	.byte	0x03, 0x5f
        /*0056*/ 	.short	0x0101


	//----- nvinfo : EIATTR_VRC_CTA_INIT_COUNT
	.align		4
        /*0058*/ 	.byte	0x02, 0x4a
	.zero		1
	.zero		1


	//----- nvinfo : EIATTR_EXIT_INSTR_OFFSETS
	.align		4
        /*005c*/ 	.byte	0x04, 0x1c
        /*005e*/ 	.short	(.L_17 - .L_16)


	//   ....[0]....
.L_16:
        /*0060*/ 	.word	0x000000c0


	//   ....[1]....
        /*0064*/ 	.word	0x00000c80


	//----- nvinfo : EIATTR_CBANK_PARAM_SIZE
	.align		4
.L_17:
        /*0068*/ 	.byte	0x03, 0x19
        /*006a*/ 	.short	0x001c


	//----- nvinfo : EIATTR_PARAM_CBANK
	.align		4
        /*006c*/ 	.byte	0x04, 0x0a
        /*006e*/ 	.short	(.L_19 - .L_18)
	.align		4
.L_18:
        /*0070*/ 	.word	index@(.nv.constant0._Z4mmulPKfS0_Pfi)
        /*0074*/ 	.short	0x0380
        /*0076*/ 	.short	0x001c


	//----- nvinfo : EIATTR_SW_WAR
	.align		4
.L_19:
        /*0078*/ 	.byte	0x04, 0x36
        /*007a*/ 	.short	(.L_21 - .L_20)
.L_20:
        /*007c*/ 	.word	0x00000008
.L_21:


//--------------------- .nv.callgraph             --------------------------
	.section	.nv.callgraph,"",@"SHT_CUDA_CALLGRAPH"
	.align	4
	.sectionentsize	8
	.align		4
        /*0000*/ 	.word	0x00000000
	.align		4
        /*0004*/ 	.word	0xffffffff
	.align		4
        /*0008*/ 	.word	0x00000000
	.align		4
        /*000c*/ 	.word	0xfffffffe
	.align		4
        /*0010*/ 	.word	0x00000000
	.align		4
        /*0014*/ 	.word	0xfffffffd
	.align		4
        /*0018*/ 	.word	0x00000000
	.align		4
        /*001c*/ 	.word	0xfffffffc


//--------------------- .text._Z4mmulPKfS0_Pfi    --------------------------
	.section	.text._Z4mmulPKfS0_Pfi,"ax",@progbits
	.align	128
        .global         _Z4mmulPKfS0_Pfi
        .type           _Z4mmulPKfS0_Pfi,@function
        .size           _Z4mmulPKfS0_Pfi,(.L_x_5 - _Z4mmulPKfS0_Pfi)
        .other          _Z4mmulPKfS0_Pfi,@"STO_CUDA_ENTRY STV_DEFAULT"
_Z4mmulPKfS0_Pfi:
.text._Z4mmulPKfS0_Pfi:
[----:B------:R-:W-:Y:S01]  /*0000*/  LDC R1, c[0x0][0x37c] ;  /* 0x0000df00ff017b82 */ /* 0x000fe20000000800 */
[----:B------:R-:W0:Y:S01]  /*0010*/  S2R R6, SR_TID.X ;  /* 0x0000000000067919 */ /* 0x000e220000002100 */
[----:B------:R-:W0:Y:S06]  /*0020*/  LDCU UR4, c[0x0][0x360] ;  /* 0x00006c00ff0477ac */ /* 0x000e2c0008000800 */
[----:B------:R-:W1:Y:S01]  /*0030*/  LDC R3, c[0x0][0x398] ;  /* 0x0000e600ff037b82 */ /* 0x000e620000000800 */
[----:B------:R-:W0:Y:S01]  /*0040*/  S2R R7, SR_CTAID.X ;  /* 0x0000000000077919 */ /* 0x000e220000002500 */
[----:B------:R-:W2:Y:S01]  /*0050*/  LDCU UR5, c[0x0][0x364] ;  /* 0x00006c80ff0577ac */ /* 0x000ea20008000800 */
[----:B------:R-:W2:Y:S01]  /*0060*/  S2R R5, SR_TID.Y ;  /* 0x0000000000057919 */ /* 0x000ea20000002200 */
[----:B------:R-:W2:Y:S01]  /*0070*/  S2R R16, SR_CTAID.Y ;  /* 0x0000000000107919 */ /* 0x000ea20000002600 */
[----:B0-----:R-:W-:-:S02]  /*0080*/  IMAD R18, R7, UR4, R6 ;  /* 0x0000000407127c24 */ /* 0x001fc4000f8e0206 */
[----:B--2---:R-:W-:-:S05]  /*0090*/  IMAD R16, R16, UR5, R5 ;  /* 0x0000000510107c24 */ /* 0x004fca000f8e0205 */
[----:B------:R-:W-:-:S04]  /*00a0*/  VIMNMX R0, PT, PT, R18, R16, !PT ;  /* 0x0000001012007248 */ /* 0x000fc80007fe0100 */
[----:B-1----:R-:W-:-:S13]  /*00b0*/  ISETP.GE.AND P0, PT, R0, R3, PT ;  /* 0x000000030000720c */ /* 0x002fda0003f06270 */
[----:B------:R-:W-:Y:S05]  /*00c0*/  @P0 EXIT ;  /* 0x000000000000094d */ /* 0x000fea0003800000 */
[----:B------:R-:W-:Y:S01]  /*00d0*/  ISETP.GE.U32.AND P0, PT, R3, 0x4, PT ;  /* 0x000000040300780c */ /* 0x000fe20003f06070 */
[----:B------:R-:W0:Y:S01]  /*00e0*/  LDCU.64 UR8, c[0x0][0x358] ;  /* 0x00006b00ff0877ac */ /* 0x000e220008000a00 */
[----:B------:R-:W-:-:S11]  /*00f0*/  HFMA2 R25, -RZ, RZ, 0, 0 ;  /* 0x00000000ff197431 */ /* 0x000fd600000001ff */
[----:B------:R-:W-:Y:S05]  /*0100*/  @!P0 BRA `(.L_x_0) ;  /* 0x0000000800cc8947 */ /* 0x000fea0003800000 */
[----:B------:R-:W1:Y:S01]  /*0110*/  S2UR UR6, SR_CgaCtaId ;  /* 0x00000000000679c3 */ /* 0x000e620000008800 */
[----:B------:R-:W-:Y:S01]  /*0120*/  SHF.R.U32.HI R8, RZ, 0x2, R3 ;  /* 0x00000002ff087819 */ /* 0x000fe20000011603 */
[----:B------:R-:W-:Y:S01]  /*0130*/  UMOV UR4, 0x400 ;  /* 0x0000040000047882 */ /* 0x000fe20000000000 */
[----:B------:R-:W-:Y:S01]  /*0140*/  IMAD R17, R16, R3, R6 ;  /* 0x0000000310117224 */ /* 0x000fe200078e0206 */
[----:B------:R-:W-:Y:S01]  /*0150*/  UIADD3 UR5, UPT, UPT, UR4, 0x40, URZ ;  /* 0x0000004004057890 */ /* 0x000fe2000fffe0ff */
[C---:B------:R-:W-:Y:S02]  /*0160*/  IADD3 R0, PT, PT, R8.reuse, -0x1, RZ ;  /* 0xffffffff08007810 */ /* 0x040fe40007ffe0ff */
[----:B------:R-:W-:Y:S02]  /*0170*/  LOP3.LUT P0, R21, R8, 0x3, RZ, 0xc0, !PT ;  /* 0x0000000308157812 */ /* 0x000fe4000780c0ff */
[----:B------:R-:W-:Y:S02]  /*0180*/  ISETP.GE.U32.AND P1, PT, R0, 0x3, PT ;  /* 0x000000030000780c */ /* 0x000fe40003f26070 */
[----:B------:R-:W-:-:S02]  /*0190*/  MOV R25, RZ ;  /* 0x000000ff00197202 */ /* 0x000fc40000000f00 */
[----:B------:R-:W-:Y:S01]  /*01a0*/  MOV R0, RZ ;  /* 0x000000ff00007202 */ /* 0x000fe20000000f00 */
[----:B-1----:R-:W-:Y:S02]  /*01b0*/  ULEA UR4, UR6, UR4, 0x18 ;  /* 0x0000000406047291 */ /* 0x002fe4000f8ec0ff */
[----:B------:R-:W-:-:S04]  /*01c0*/  ULEA UR5, UR6, UR5, 0x18 ;  /* 0x0000000506057291 */ /* 0x000fc8000f8ec0ff */
[C---:B------:R-:W-:Y:S02]  /*01d0*/  LEA R7, R5.reuse, UR4, 0x4 ;  /* 0x0000000405077c11 */ /* 0x040fe4000f8e20ff */
[C---:B------:R-:W-:Y:S02]  /*01e0*/  LEA R2, R6.reuse, UR5, 0x2 ;  /* 0x0000000506027c11 */ /* 0x040fe4000f8e10ff */
[----:B------:R-:W-:Y:S02]  /*01f0*/  LEA R6, R6, R7, 0x2 ;  /* 0x0000000706067211 */ /* 0x000fe400078e10ff */
[----:B------:R-:W-:Y:S01]  /*0200*/  LEA R4, R5, R2, 0x4 ;  /* 0x0000000205047211 */ /* 0x000fe200078e20ff */
[----:B------:R-:W-:Y:S06]  /*0210*/  @!P1 BRA `(.L_x_1) ;  /* 0x0000000400709947 */ /* 0x000fec0003800000 */
[C---:B------:R-:W-:Y:S01]  /*0220*/  IADD3 R26, PT, PT, R5.reuse, 0xc, RZ ;  /* 0x0000000c051a7810 */ /* 0x040fe20007ffe0ff */
[CCC-:B------:R-:W-:Y:S01]  /*0230*/  IMAD R20, R5.reuse, R3.reuse, R18.reuse ;  /* 0x0000000305147224 */ /* 0x1c0fe200078e0212 */
[C---:B------:R-:W-:Y:S02]  /*0240*/  IADD3 R24, PT, PT, R5.reuse, 0x8, RZ ;  /* 0x0000000805187810 */ /* 0x040fe40007ffe0ff */
[----:B------:R-:W-:Y:S01]  /*0250*/  IADD3 R22, PT, PT, R5, 0x4, RZ ;  /* 0x0000000405167810 */ /* 0x000fe20007ffe0ff */
[-CC-:B------:R-:W-:Y:S01]  /*0260*/  IMAD R26, R26, R3.reuse, R18.reuse ;  /* 0x000000031a1a7224 */ /* 0x180fe200078e0212 */
[----:B------:R-:W-:Y:S01]  /*0270*/  LOP3.LUT R0, R8, 0x1ffffffc, RZ, 0xc0, !PT ;  /* 0x1ffffffc08007812 */ /* 0x000fe200078ec0ff */
[-CC-:B------:R-:W-:Y:S01]  /*0280*/  IMAD R24, R24, R3.reuse, R18.reuse ;  /* 0x0000000318187224 */ /* 0x180fe200078e0212 */
[----:B------:R-:W-:Y:S01]  /*0290*/  MOV R25, RZ ;  /* 0x000000ff00197202 */ /* 0x000fe20000000f00 */
[----:B------:R-:W-:Y:S01]  /*02a0*/  IMAD R22, R22, R3, R18 ;  /* 0x0000000316167224 */ /* 0x000fe200078e0212 */
[----:B------:R-:W-:-:S02]  /*02b0*/  MOV R19, R17 ;  /* 0x0000001100137202 */ /* 0x000fc40000000f00 */
[----:B------:R-:W-:-:S07]  /*02c0*/  IADD3 R23, PT, PT, -R0, RZ, RZ ;  /* 0x000000ff00177210 */ /* 0x000fce0007ffe1ff */
.L_x_2:
[----:B------:R-:W1:Y:S08]  /*02d0*/  LDC.64 R14, c[0x0][0x380] ;  /* 0x0000e000ff0e7b82 */ /* 0x000e700000000a00 */
[----:B------:R-:W2:Y:S01]  /*02e0*/  LDC.64 R12, c[0x0][0x388] ;  /* 0x0000e200ff0c7b82 */ /* 0x000ea20000000a00 */
[----:B-1----:R-:W-:-:S05]  /*02f0*/  IMAD.WIDE.U32 R8, R19, 0x4, R14 ;  /* 0x0000000413087825 */ /* 0x002fca00078e000e */
[----:B0-----:R-:W3:Y:S01]  /*0300*/  LDG.E R27, desc[UR8][R8.64] ;  /* 0x00000008081b7981 */ /* 0x001ee2000c1e1900 */
[----:B--2---:R-:W-:-:S06]  /*0310*/  IMAD.WIDE.U32 R28, R20, 0x4, R12 ;  /* 0x00000004141c7825 */ /* 0x004fcc00078e000c */
[----:B------:R-:W2:Y:S04]  /*0320*/  LDG.E R29, desc[UR8][R28.64] ;  /* 0x000000081c1d7981 */ /* 0x000ea8000c1e1900 */
[----:B---3--:R-:W-:Y:S04]  /*0330*/  STS [R6], R27 ;  /* 0x0000001b06007388 */ /* 0x008fe80000000800 */
[----:B--2---:R-:W-:Y:S01]  /*0340*/  STS [R4], R29 ;  /* 0x0000001d04007388 */ /* 0x004fe20000000800 */
[----:B------:R-:W-:Y:S06]  /*0350*/  BAR.SYNC.DEFER_BLOCKING 0x0 ;  /* 0x0000000000007b1d */ /* 0x000fec0000010000 */
[----:B------:R-:W-:Y:S04]  /*0360*/  LDS R28, [R2] ;  /* 0x00000000021c7984 */ /* 0x000fe80000000800 */
[----:B------:R-:W0:Y:S02]  /*0370*/  LDS.128 R8, [R7] ;  /* 0x0000000007087984 */ /* 0x000e240000000c00 */
[----:B0-----:R-:W-:-:S02]  /*0380*/  FFMA R25, R8, R28, R25 ;  /* 0x0000001c08197223 */ /* 0x001fc40000000019 */
[----:B------:R-:W0:Y:S02]  /*0390*/  LDS R8, [R2+0x10] ;  /* 0x0000100002087984 */ /* 0x000e240000000800 */
[----:B0-----:R-:W-:Y:S02]  /*03a0*/  FFMA R25, R8, R9, R25 ;  /* 0x0000000908197223 */ /* 0x001fe40000000019 */
[----:B------:R-:W0:Y:S04]  /*03b0*/  LDS R8, [R2+0x20] ;  /* 0x0000200002087984 */ /* 0x000e280000000800 */
[----:B------:R-:W1:Y:S01]  /*03c0*/  LDS R9, [R2+0x30] ;  /* 0x0000300002097984 */ /* 0x000e620000000800 */
[----:B------:R-:W-:Y:S01]  /*03d0*/  IADD3 R27, PT, PT, R19, 0x4, RZ ;  /* 0x00000004131b7810 */ /* 0x000fe20007ffe0ff */
[----:B------:R-:W-:Y:S01]  /*03e0*/  IMAD.WIDE.U32 R28, R22, 0x4, R12 ;  /* 0x00000004161c7825 */ /* 0x000fe200078e000c */
[----:B------:R-:W-:Y:S06]  /*03f0*/  BAR.SYNC.DEFER_BLOCKING 0x0 ;  /* 0x0000000000007b1d */ /* 0x000fec0000010000 */
[----:B------:R-:W2:Y:S01]  /*0400*/  LDG.E R29, desc[UR8][R28.64] ;  /* 0x000000081c1d7981 */ /* 0x000ea2000c1e1900 */
[----:B0-----:R-:W-:-:S04]  /*0410*/  FFMA R8, R8, R10, R25 ;  /* 0x0000000a08087223 */ /* 0x001fc80000000019 */
[----:B-1----:R-:W-:Y:S01]  /*0420*/  FFMA R25, R9, R11, R8 ;  /* 0x0000000b09197223 */ /* 0x002fe20000000008 */
[----:B------:R-:W-:-:S05]  /*0430*/  IMAD.WIDE.U32 R8, R27, 0x4, R14 ;  /* 0x000000041b087825 */ /* 0x000fca00078e000e */
[----:B------:R-:W3:Y:S04]  /*0440*/  LDG.E R27, desc[UR8][R8.64] ;  /* 0x00000008081b7981 */ /* 0x000ee8000c1e1900 */
        /* <DEDUP_REMOVED lines=26> */
[----:B------:R-:W0:Y:S01]  /*05f0*/  LDS R8, [R2+0x20] ;  /* 0x0000200002087984 */ /* 0x000e220000000800 */
[----:B------:R-:W-:Y:S01]  /*0600*/  IADD3 R9, PT, PT, R19, 0xc, RZ ;  /* 0x0000000c13097810 */ /* 0x000fe20007ffe0ff */
[----:B------:R-:W-:-:S04]  /*0610*/  IMAD.WIDE.U32 R28, R26, 0x4, R12 ;  /* 0x000000041a1c7825 */ /* 0x000fc800078e000c */
[----:B0-----:R-:W-:Y:S02]  /*0620*/  FFMA R10, R8, R10, R25 ;  /* 0x0000000a080a7223 */ /* 0x001fe40000000019 */
[----:B------:R-:W0:Y:S01]  /*0630*/  LDS R25, [R2+0x30] ;  /* 0x0000300002197984 */ /* 0x000e220000000800 */
[----:B------:R-:W-:Y:S01]  /*0640*/  BAR.SYNC.DEFER_BLOCKING 0x0 ;  /* 0x0000000000007b1d */ /* 0x000fe20000010000 */
[----:B------:R-:W-:-:S06]  /*0650*/  IMAD.WIDE.U32 R8, R9, 0x4, R14 ;  /* 0x0000000409087825 */ /* 0x000fcc00078e000e */
[----:B------:R-:W2:Y:S04]  /*0660*/  LDG.E R9, desc[UR8][R8.64] ;  /* 0x0000000808097981 */ /* 0x000ea8000c1e1900 */
[----:B------:R-:W3:Y:S01]  /*0670*/  LDG.E R29, desc[UR8][R28.64] ;  /* 0x000000081c1d7981 */ /* 0x000ee2000c1e1900 */
[----:B0-----:R-:W-:Y:S01]  /*0680*/  FFMA R11, R25, R11, R10 ;  /* 0x0000000b190b7223 */ /* 0x001fe2000000000a */
[----:B------:R-:W-:-:S04]  /*0690*/  IADD3 R23, PT, PT, R23, 0x4, RZ ;  /* 0x0000000417177810 */ /* 0x000fc80007ffe0ff */
[----:B------:R-:W-:Y:S02]  /*06a0*/  ISETP.NE.AND P1, PT, R23, RZ, PT ;  /* 0x000000ff1700720c */ /* 0x000fe40003f25270 */
[----:B------:R-:W-:Y:S02]  /*06b0*/  IADD3 R19, PT, PT, R19, 0x10, RZ ;  /* 0x0000001013137810 */ /* 0x000fe40007ffe0ff */
[C---:B------:R-:W-:Y:S02]  /*06c0*/  LEA R26, R3.reuse, R26, 0x4 ;  /* 0x0000001a031a7211 */ /* 0x040fe400078e20ff */
[C---:B------:R-:W-:Y:S02]  /*06d0*/  LEA R24, R3.reuse, R24, 0x4 ;  /* 0x0000001803187211 */ /* 0x040fe400078e20ff */
[C---:B------:R-:W-:Y:S02]  /*06e0*/  LEA R22, R3.reuse, R22, 0x4 ;  /* 0x0000001603167211 */ /* 0x040fe400078e20ff */
[----:B------:R-:W-:Y:S01]  /*06f0*/  LEA R20, R3, R20, 0x4 ;  /* 0x0000001403147211 */ /* 0x000fe200078e20ff */
[----:B--2---:R-:W-:Y:S04]  /*0700*/  STS [R6], R9 ;  /* 0x0000000906007388 */ /* 0x004fe80000000800 */
[----:B---3--:R-:W-:Y:S01]  /*0710*/  STS [R4], R29 ;  /* 0x0000001d04007388 */ /* 0x008fe20000000800 */
[----:B------:R-:W-:Y:S06]  /*0720*/  BAR.SYNC.DEFER_BLOCKING 0x0 ;  /* 0x0000000000007b1d */ /* 0x000fec0000010000 */
[----:B------:R-:W-:Y:S04]  /*0730*/  LDS R27, [R2] ;  /* 0x00000000021b7984 */ /* 0x000fe80000000800 */
[----:B------:R-:W0:Y:S04]  /*0740*/  LDS.128 R12, [R7] ;  /* 0x00000000070c7984 */ /* 0x000e280000000c00 */
[----:B------:R-:W1:Y:S04]  /*0750*/  LDS R25, [R2+0x10] ;  /* 0x0000100002197984 */ /* 0x000e680000000800 */
[----:B------:R-:W2:Y:S04]  /*0760*/  LDS R10, [R2+0x20] ;  /* 0x00002000020a7984 */ /* 0x000ea80000000800 */
[----:B------:R-:W3:Y:S01]  /*0770*/  LDS R8, [R2+0x30] ;  /* 0x0000300002087984 */ /* 0x000ee20000000800 */
[----:B0-----:R-:W-:-:S04]  /*0780*/  FFMA R12, R12, R27, R11 ;  /* 0x0000001b0c0c7223 */ /* 0x001fc8000000000b */
[----:B-1----:R-:W-:-:S04]  /*0790*/  FFMA R13, R25, R13, R12 ;  /* 0x0000000d190d7223 */ /* 0x002fc8000000000c */
[----:B--2---:R-:W-:-:S04]  /*07a0*/  FFMA R10, R10, R14, R13 ;  /* 0x0000000e0a0a7223 */ /* 0x004fc8000000000d */
[----:B---3--:R-:W-:Y:S01]  /*07b0*/  FFMA R25, R8, R15, R10 ;  /* 0x0000000f08197223 */ /* 0x008fe2000000000a */
[----:B------:R-:W-:Y:S06]  /*07c0*/  BAR.SYNC.DEFER_BLOCKING 0x0 ;  /* 0x0000000000007b1d */ /* 0x000fec0000010000 */
[----:B------:R-:W-:Y:S05]  /*07d0*/  @P1 BRA `(.L_x_2) ;  /* 0xfffffff800bc1947 */ /* 0x000fea000383ffff */
.L_x_1:
[----:B------:R-:W-:Y:S05]  /*07e0*/  @!P0 BRA `(.L_x_0) ;  /* 0x0000000400148947 */ /* 0x000fea0003800000 */
[----:B------:R-:W-:Y:S02]  /*07f0*/  ISETP.NE.AND P0, PT, R21, 0x1, PT ;  /* 0x000000011500780c */ /* 0x000fe40003f05270 */
[----:B------:R-:W-:-:S11]  /*0800*/  LOP3.LUT P1, RZ, R3, 0x4, RZ, 0xc0, !PT ;  /* 0x0000000403ff7812 */ /* 0x000fd6000782c0ff */
[----:B------:R-:W-:Y:S05]  /*0810*/  @!P0 BRA `(.L_x_3) ;  /* 0x0000000000ac8947 */ /* 0x000fea0003800000 */
[----:B------:R-:W1:Y:S01]  /*0820*/  LDC.64 R22, c[0x0][0x380] ;  /* 0x0000e000ff167b82 */ /* 0x000e620000000a00 */
[C---:B------:R-:W-:Y:S02]  /*0830*/  LEA R12, R0.reuse, R5, 0x2 ;  /* 0x00000005000c7211 */ /* 0x040fe400078e10ff */
[----:B------:R-:W-:-:S03]  /*0840*/  LEA R13, R0, R17, 0x2 ;  /* 0x00000011000d7211 */ /* 0x000fc600078e10ff */
[----:B------:R-:W-:Y:S02]  /*0850*/  IMAD R9, R12, R3, R18 ;  /* 0x000000030c097224 */ /* 0x000fe400078e0212 */
[----:B------:R-:W2:Y:S01]  /*0860*/  LDC.64 R20, c[0x0][0x388] ;  /* 0x0000e200ff147b82 */ /* 0x000ea20000000a00 */
[----:B-1----:R-:W-:-:S05]  /*0870*/  IMAD.WIDE.U32 R10, R13, 0x4, R22 ;  /* 0x000000040d0a7825 */ /* 0x002fca00078e0016 */
[----:B0-----:R-:W3:Y:S01]  /*0880*/  LDG.E R15, desc[UR8][R10.64] ;  /* 0x000000080a0f7981 */ /* 0x001ee2000c1e1900 */
[----:B--2---:R-:W-:-:S05]  /*0890*/  IMAD.WIDE.U32 R8, R9, 0x4, R20 ;  /* 0x0000000409087825 */ /* 0x004fca00078e0014 */
[----:B------:R-:W2:Y:S01]  /*08a0*/  LDG.E R27, desc[UR8][R8.64] ;  /* 0x00000008081b7981 */ /* 0x000ea2000c1e1900 */
[----:B------:R-:W-:-:S05]  /*08b0*/  IADD3 R12, PT, PT, R12, 0x4, RZ ;  /* 0x000000040c0c7810 */ /* 0x000fca0007ffe0ff */
[----:B------:R-:W-:-:S04]  /*08c0*/  IMAD R19, R12, R3, R18 ;  /* 0x000000030c137224 */ /* 0x000fc800078e0212 */
[----:B------:R-:W-:Y:S01]  /*08d0*/  IMAD.WIDE.U32 R20, R19, 0x4, R20 ;  /* 0x0000000413147825 */ /* 0x000fe200078e0014 */
[----:B------:R-:W-:-:S05]  /*08e0*/  IADD3 R13, PT, PT, R13, 0x4, RZ ;  /* 0x000000040d0d7810 */ /* 0x000fca0007ffe0ff */
[----:B------:R-:W-:Y:S01]  /*08f0*/  IMAD.WIDE.U32 R22, R13, 0x4, R22 ;  /* 0x000000040d167825 */ /* 0x000fe200078e0016 */
[----:B---3--:R-:W-:Y:S04]  /*0900*/  STS [R6], R15 ;  /* 0x0000000f06007388 */ /* 0x008fe80000000800 */
[----:B--2---:R-:W-:Y:S01]  /*0910*/  STS [R4], R27 ;  /* 0x0000001b04007388 */ /* 0x004fe20000000800 */
[----:B------:R-:W-:Y:S06]  /*0920*/  BAR.SYNC.DEFER_BLOCKING 0x0 ;  /* 0x0000000000007b1d */ /* 0x000fec0000010000 */
[----:B------:R-:W-:Y:S04]  /*0930*/  LDS R29, [R2] ;  /* 0x00000000021d7984 */ /* 0x000fe80000000800 */
[----:B------:R-:W-:Y:S04]  /*0940*/  LDS R26, [R2+0x10] ;  /* 0x00001000021a7984 */ /* 0x000fe80000000800 */
[----:B------:R-:W-:Y:S04]  /*0950*/  LDS R19, [R2+0x20] ;  /* 0x0000200002137984 */ /* 0x000fe80000000800 */
[----:B------:R-:W-:Y:S04]  /*0960*/  LDS R24, [R2+0x30] ;  /* 0x0000300002187984 */ /* 0x000fe80000000800 */
[----:B------:R-:W0:Y:S01]  /*0970*/  LDS.128 R8, [R7] ;  /* 0x0000000007087984 */ /* 0x000e220000000c00 */
[----:B------:R-:W-:Y:S06]  /*0980*/  BAR.SYNC.DEFER_BLOCKING 0x0 ;  /* 0x0000000000007b1d */ /* 0x000fec0000010000 */
[----:B------:R-:W2:Y:S04]  /*0990*/  LDG.E R23, desc[UR8][R22.64] ;  /* 0x0000000816177981 */ /* 0x000ea8000c1e1900 */
[----:B------:R-:W3:Y:S01]  /*09a0*/  LDG.E R21, desc[UR8][R20.64] ;  /* 0x0000000814157981 */ /* 0x000ee2000c1e1900 */
[----:B0-----:R-:W-:-:S04]  /*09b0*/  FFMA R29, R8, R29, R25 ;  /* 0x0000001d081d7223 */ /* 0x001fc80000000019 */
[----:B------:R-:W-:-:S04]  /*09c0*/  FFMA R26, R26, R9, R29 ;  /* 0x000000091a1a7223 */ /* 0x000fc8000000001d */
[----:B------:R-:W-:-:S04]  /*09d0*/  FFMA R19, R19, R10, R26 ;  /* 0x0000000a13137223 */ /* 0x000fc8000000001a */
[----:B------:R-:W-:Y:S01]  /*09e0*/  FFMA R11, R24, R11, R19 ;  /* 0x0000000b180b7223 */ /* 0x000fe20000000013 */
[----:B------:R-:W-:Y:S01]  /*09f0*/  IADD3 R0, PT, PT, R0, 0x2, RZ ;  /* 0x0000000200007810 */ /* 0x000fe20007ffe0ff */
        /* <DEDUP_REMOVED lines=13> */
.L_x_3:
[----:B------:R-:W-:Y:S05]  /*0ad0*/  @!P1 BRA `(.L_x_0) ;  /* 0x0000000000589947 */ /* 0x000fea0003800000 */
[----:B------:R-:W1:Y:S01]  /*0ae0*/  LDC.64 R10, c[0x0][0x380] ;  /* 0x0000e000ff0a7b82 */ /* 0x000e620000000a00 */
[C---:B------:R-:W-:Y:S02]  /*0af0*/  LEA R5, R0.reuse, R5, 0x2 ;  /* 0x0000000500057211 */ /* 0x040fe400078e10ff */
[----:B------:R-:W-:-:S03]  /*0b00*/  LEA R13, R0, R17, 0x2 ;  /* 0x00000011000d7211 */ /* 0x000fc600078e10ff */
[----:B------:R-:W-:Y:S02]  /*0b10*/  IMAD R5, R5, R3, R18 ;  /* 0x0000000305057224 */ /* 0x000fe400078e0212 */
[----:B------:R-:W2:Y:S01]  /*0b20*/  LDC.64 R8, c[0x0][0x388] ;  /* 0x0000e200ff087b82 */ /* 0x000ea20000000a00 */
[----:B-1----:R-:W-:-:S06]  /*0b30*/  IMAD.WIDE.U32 R12, R13, 0x4, R10 ;  /* 0x000000040d0c7825 */ /* 0x002fcc00078e000a */
[----:B0-----:R-:W3:Y:S01]  /*0b40*/  LDG.E R13, desc[UR8][R12.64] ;  /* 0x000000080c0d7981 */ /* 0x001ee2000c1e1900 */
[----:B--2---:R-:W-:-:S06]  /*0b50*/  IMAD.WIDE.U32 R14, R5, 0x4, R8 ;  /* 0x00000004050e7825 */ /* 0x004fcc00078e0008 */
[----:B------:R-:W2:Y:S04]  /*0b60*/  LDG.E R15, desc[UR8][R14.64] ;  /* 0x000000080e0f7981 */ /* 0x000ea8000c1e1900 */
[----:B---3--:R-:W-:Y:S04]  /*0b70*/  STS [R6], R13 ;  /* 0x0000000d06007388 */ /* 0x008fe80000000800 */
[----:B--2---:R-:W-:Y:S01]  /*0b80*/  STS [R4], R15 ;  /* 0x0000000f04007388 */ /* 0x004fe20000000800 */
        /* <DEDUP_REMOVED lines=11> */
.L_x_0:
[----:B------:R-:W1:Y:S01]  /*0c40*/  LDC.64 R4, c[0x0][0x390] ;  /* 0x0000e400ff047b82 */ /* 0x000e620000000a00 */
[----:B------:R-:W-:-:S04]  /*0c50*/  IMAD R3, R16, R3, R18 ;  /* 0x0000000310037224 */ /* 0x000fc800078e0212 */
[----:B-1----:R-:W-:-:S05]  /*0c60*/  IMAD.WIDE R2, R3, 0x4, R4 ;  /* 0x0000000403027825 */ /* 0x002fca00078e0204 */
[----:B0-----:R-:W-:Y:S01]  /*0c70*/  STG.E desc[UR8][R2.64], R25 ;  /* 0x0000001902007986 */ /* 0x001fe2000c101908 */
[----:B------:R-:W-:Y:S05]  /*0c80*/  EXIT ;  /* 0x000000000000794d */ /* 0x000fea0003800000 */
.L_x_4:
[----:B------:R-:W-:-:S00]  /*0c90*/  BRA `(.L_x_4) ;  /* 0xfffffffc00fc7947 */ /* 0x000fc0000383ffff */
[----:B------:R-:W-:-:S00]  /*0ca0*/  NOP ;  /* 0x0000000000007918 */ /* 0x000fc00000000000 */
        /* <DEDUP_REMOVED lines=13> */
.L_x_5:


//--------------------- .nv.shared._Z4mmulPKfS0_Pfi --------------------------
	.section	.nv.shared._Z4mmulPKfS0_Pfi,"aw",@nobits
	.sectionflags	@""
	.align	4
.nv.shared._Z4mmulPKfS0_Pfi:
	.zero		1152


//--------------------- .nv.shared.reserved.0     --------------------------
	.section	.nv.shared.reserved.0,"aw",@nobits
	.weak		__nv_reservedSMEM_offset_0_alias
	.size		__nv_reservedSMEM_offset_0_alias, 0, 64
	.other		__nv_reservedSMEM_offset_0_alias,@"STO_CUDA_RESERVED_SHARED STV_DEFAULT"
__nv_reservedSMEM_offset_0_alias:
	.zero		0
	.zero		64


//--------------------- .nv.constant0._Z4mmulPKfS0_Pfi --------------------------
	.section	.nv.constant0._Z4mmulPKfS0_Pfi,"a",@progbits
	.sectionflags	@""
	.align	4
.nv.constant0._Z4mmulPKfS0_Pfi:
	.zero		924


//--------------------- SYMBOLS --------------------------

	.type		.nv.reservedSmem.offset0,@object
	.size		.nv.reservedSmem.offset0,0x4
	.type		.nv.reservedSmem.cap,@object
	.size		.nv.reservedSmem.cap,0x4
